	.headerflags	@"EF_CUDA_TEXMODE_UNIFIED EF_CUDA_64BIT_ADDRESS EF_CUDA_ACCELERATORS EF_CUDA_SM90 EF_CUDA_VIRTUAL_SM(EF_CUDA_SM90)"
	.elftype	@"ET_EXEC"


//--------------------- .nv.info                  --------------------------
	.section	.nv.info,"",@"SHT_CUDA_INFO"
	.align	4


	//----- nvinfo : EIATTR_REGCOUNT
	.align		4
        /*0000*/ 	.byte	0x04, 0x2f
        /*0002*/ 	.short	(.L_3 - .L_2)
	.align		4
.L_2:
        /*0004*/ 	.word	index@(triton_poi_fused__native_batch_norm_legit_no_training_add_50)
        /*0008*/ 	.word	0x00000014


	//----- nvinfo : EIATTR_MIN_STACK_SIZE
	.align		4
.L_3:
        /*000c*/ 	.byte	0x04, 0x12
        /*000e*/ 	.short	(.L_5 - .L_4)
	.align		4
.L_4:
        /*0010*/ 	.word	index@(triton_poi_fused__native_batch_norm_legit_no_training_add_50)
        /*0014*/ 	.word	0x00000000


	//----- nvinfo : EIATTR_FRAME_SIZE
	.align		4
.L_5:
        /*0018*/ 	.byte	0x04, 0x11
        /*001a*/ 	.short	(.L_7 - .L_6)
	.align		4
.L_6:
        /*001c*/ 	.word	index@(triton_poi_fused__native_batch_norm_legit_no_training_add_50)
        /*0020*/ 	.word	0x00000000


	//----- nvinfo : EIATTR_MIN_STACK_SIZE
	.align		4
.L_7:
        /*0024*/ 	.byte	0x04, 0x12
        /*0026*/ 	.short	(.L_9 - .L_8)
	.align		4
.L_8:
        /*0028*/ 	.word	index@(triton_poi_fused__native_batch_norm_legit_no_training_add_50)
        /*002c*/ 	.word	0x00000000
.L_9:


//--------------------- .nv.info.triton_poi_fused__native_batch_norm_legit_no_training_add_50 --------------------------
	.section	.nv.info.triton_poi_fused__native_batch_norm_legit_no_training_add_50,"",@"SHT_CUDA_INFO"
	.sectionflags	@""
	.align	4


	//----- nvinfo : EIATTR_CUDA_API_VERSION
	.align		4
        /*0000*/ 	.byte	0x04, 0x37
        /*0002*/ 	.short	(.L_11 - .L_10)
.L_10:
        /*0004*/ 	.word	0x0000007c


	//----- nvinfo : EIATTR_KPARAM_INFO
	.align		4
.L_11:
        /*0008*/ 	.byte	0x04, 0x17
        /*000a*/ 	.short	(.L_13 - .L_12)
.L_12:
        /*000c*/ 	.word	0x00000000
        /*0010*/ 	.short	0x0007
        /*0012*/ 	.short	0x0038
        /*0014*/ 	.byte	0x00, 0xf0, 0x11, 0x00


	//----- nvinfo : EIATTR_KPARAM_INFO
	.align		4
.L_13:
        /*0018*/ 	.byte	0x04, 0x17
        /*001a*/ 	.short	(.L_15 - .L_14)
.L_14:
        /*001c*/ 	.word	0x00000000
        /*0020*/ 	.short	0x0006
        /*0022*/ 	.short	0x0030
        /*0024*/ 	.byte	0x00, 0xf4, 0x21, 0x00


	//----- nvinfo : EIATTR_KPARAM_INFO
	.align		4
.L_15:
        /*0028*/ 	.byte	0x04, 0x17
        /*002a*/ 	.short	(.L_17 - .L_16)
.L_16:
        /*002c*/ 	.word	0x00000000
        /*0030*/ 	.short	0x0005
        /*0032*/ 	.short	0x0028
        /*0034*/ 	.byte	0x00, 0xf4, 0x21, 0x00


	//----- nvinfo : EIATTR_KPARAM_INFO
	.align		4
.L_17:
        /*0038*/ 	.byte	0x04, 0x17
        /*003a*/ 	.short	(.L_19 - .L_18)
.L_18:
        /*003c*/ 	.word	0x00000000
        /*0040*/ 	.short	0x0004
        /*0042*/ 	.short	0x0020
        /*0044*/ 	.byte	0x00, 0xf4, 0x21, 0x00


	//----- nvinfo : EIATTR_KPARAM_INFO
	.align		4
.L_19:
        /*0048*/ 	.byte	0x04, 0x17
        /*004a*/ 	.short	(.L_21 - .L_20)
.L_20:
        /*004c*/ 	.word	0x00000000
        /*0050*/ 	.short	0x0003
        /*0052*/ 	.short	0x0018
        /*0054*/ 	.byte	0x00, 0xf4, 0x21, 0x00


	//----- nvinfo : EIATTR_KPARAM_INFO
	.align		4
.L_21:
        /*0058*/ 	.byte	0x04, 0x17
        /*005a*/ 	.short	(.L_23 - .L_22)
.L_22:
        /*005c*/ 	.word	0x00000000
        /*0060*/ 	.short	0x0002
        /*0062*/ 	.short	0x0010
        /*0064*/ 	.byte	0x00, 0xf4, 0x21, 0x00


	//----- nvinfo : EIATTR_KPARAM_INFO
	.align		4
.L_23:
        /*0068*/ 	.byte	0x04, 0x17
        /*006a*/ 	.short	(.L_25 - .L_24)
.L_24:
        /*006c*/ 	.word	0x00000000
        /*0070*/ 	.short	0x0001
        /*0072*/ 	.short	0x0008
        /*0074*/ 	.byte	0x00, 0xf4, 0x21, 0x00


	//----- nvinfo : EIATTR_KPARAM_INFO
	.align		4
.L_25:
        /*0078*/ 	.byte	0x04, 0x17
        /*007a*/ 	.short	(.L_27 - .L_26)
.L_26:
        /*007c*/ 	.word	0x00000000
        /*0080*/ 	.short	0x0000
        /*0082*/ 	.short	0x0000
        /*0084*/ 	.byte	0x00, 0xf4, 0x21, 0x00


	//----- nvinfo : EIATTR_SPARSE_MMA_MASK
	.align		4
.L_27:
        /*0088*/ 	.byte	0x03, 0x50
        /*008a*/ 	.short	0x0000


	//----- nvinfo : EIATTR_MAXREG_COUNT
	.align		4
        /*008c*/ 	.byte	0x03, 0x1b
        /*008e*/ 	.short	0x00ff


	//----- nvinfo : EIATTR_EXIT_INSTR_OFFSETS
	.align		4
        /*0090*/ 	.byte	0x04, 0x1c
        /*0092*/ 	.short	(.L_29 - .L_28)


	//   ....[0]....
.L_28:
        /*0094*/ 	.word	0x000003e0


	//----- nvinfo : EIATTR_REQNTID
	.align		4
.L_29:
        /*0098*/ 	.byte	0x04, 0x10
        /*009a*/ 	.short	(.L_31 - .L_30)
.L_30:
        /*009c*/ 	.word	0x00000080
        /*00a0*/ 	.word	0x00000001
        /*00a4*/ 	.word	0x00000001


	//----- nvinfo : EIATTR_CBANK_PARAM_SIZE
	.align		4
.L_31:
        /*00a8*/ 	.byte	0x03, 0x19
        /*00aa*/ 	.short	0x003c


	//----- nvinfo : EIATTR_PARAM_CBANK
	.align		4
        /*00ac*/ 	.byte	0x04, 0x0a
        /*00ae*/ 	.short	(.L_33 - .L_32)
	.align		4
.L_32:
        /*00b0*/ 	.word	index@(.nv.constant0.triton_poi_fused__native_batch_norm_legit_no_training_add_50)
        /*00b4*/ 	.short	0x0210
        /*00b6*/ 	.short	0x003c


	//----- nvinfo : EIATTR_SW_WAR
	.align		4
.L_33:
        /*00b8*/ 	.byte	0x04, 0x36
        /*00ba*/ 	.short	(.L_35 - .L_34)
.L_34:
        /*00bc*/ 	.word	0x00000008
.L_35:


//--------------------- .nv.callgraph             --------------------------
	.section	.nv.callgraph,"",@"SHT_CUDA_CALLGRAPH"
	.align	4
	.sectionentsize	8
	.align		4
        /*0000*/ 	.word	0x00000000
	.align		4
        /*0004*/ 	.word	0xffffffff
	.align		4
        /*0008*/ 	.word	0x00000000
	.align		4
        /*000c*/ 	.word	0xfffffffe
	.align		4
        /*0010*/ 	.word	0x00000000
	.align		4
        /*0014*/ 	.word	0xfffffffd
	.align		4
        /*0018*/ 	.word	0x00000000
	.align		4
        /*001c*/ 	.word	0xfffffffc


//--------------------- .nv.constant4             --------------------------
	.section	.nv.constant4,"a",@progbits
	.align	8
	.align		8
.nv.constant4:
        /*0000*/ 	.dword	_$_str
	.align		8
        /*0008*/ 	.dword	_$_str_$_2


//--------------------- .text.triton_poi_fused__native_batch_norm_legit_no_training_add_50 --------------------------
	.section	.text.triton_poi_fused__native_batch_norm_legit_no_training_add_50,"ax",@progbits
	.align	128
        .global         triton_poi_fused__native_batch_norm_legit_no_training_add_50
        .type           triton_poi_fused__native_batch_norm_legit_no_training_add_50,@function
        .size           triton_poi_fused__native_batch_norm_legit_no_training_add_50,(.L_x_1 - triton_poi_fused__native_batch_norm_legit_no_training_add_50)
        .other          triton_poi_fused__native_batch_norm_legit_no_training_add_50,@"STO_CUDA_ENTRY STV_DEFAULT"
triton_poi_fused__native_batch_norm_legit_no_training_add_50:
.text.triton_poi_fused__native_batch_norm_legit_no_training_add_50:
[----:B------:R-:W-:Y:S01]  /*0000*/  LDC R1, c[0x0][0x28] ;  /* 0x00000a00ff017b82 */ /* 0x000fe20000000800 */
[----:B------:R-:W1:Y:S07]  /*0010*/  S2R R0, SR_TID.X ;  /* 0x0000000000007919 */ /* 0x000e6e0000002100 */
[----:B------:R-:W2:Y:S01]  /*0020*/  LDC.64 R2, c[0x0][0x228] ;  /* 0x00008a00ff027b82 */ /* 0x000ea20000000a00 */
[----:B------:R-:W-:Y:S01]  /*0030*/  ULDC.64 UR4, c[0x0][0x208] ;  /* 0x0000820000047ab9 */ /* 0x000fe20000000a00 */
[----:B------:R-:W3:Y:S06]  /*0040*/  S2R R7, SR_CTAID.X ;  /* 0x0000000000077919 */ /* 0x000eec0000002500 */
[----:B------:R-:W4:Y:S08]  /*0050*/  LDC.64 R8, c[0x0][0x230] ;  /* 0x00008c00ff087b82 */ /* 0x000f300000000a00 */
[----:B------:R-:W5:Y:S08]  /*0060*/  LDC.64 R12, c[0x0][0x238] ;  /* 0x00008e00ff0c7b82 */ /* 0x000f700000000a00 */
[----:B------:R-:W4:Y:S01]  /*0070*/  LDC.64 R10, c[0x0][0x210] ;  /* 0x00008400ff0a7b82 */ /* 0x000f220000000a00 */
[----:B-1----:R-:W-:-:S02]  /*0080*/  SHF.L.U32 R0, R0, 0x1, RZ ;  /* 0x0000000100007819 */ /* 0x002fc400000006ff */
[----:B---3--:R-:W-:Y:S02]  /*0090*/  SHF.R.S32.HI R5, RZ, 0x17, R7 ;  /* 0x00000017ff057819 */ /* 0x008fe40000011407 */
[----:B------:R-:W-:Y:S02]  /*00a0*/  LOP3.LUT R0, R0, 0xfe, RZ, 0xc0, !PT ;  /* 0x000000fe00007812 */ /* 0x000fe400078ec0ff */
[----:B------:R-:W-:Y:S02]  /*00b0*/  SGXT R5, R5, 0x1 ;  /* 0x000000010505781a */ /* 0x000fe40000000200 */
[----:B------:R-:W-:Y:S02]  /*00c0*/  LEA R0, R7, R0, 0x8 ;  /* 0x0000000007007211 */ /* 0x000fe400078e40ff */
[----:B------:R-:W1:Y:S02]  /*00d0*/  LDC.64 R6, c[0x0][0x220] ;  /* 0x00008800ff067b82 */ /* 0x000e640000000a00 */
[----:B------:R-:W-:-:S04]  /*00e0*/  LEA.HI R5, R5, R0, RZ, 0x9 ;  /* 0x0000000005057211 */ /* 0x000fc800078f48ff */
[----:B------:R-:W-:-:S04]  /*00f0*/  LOP3.LUT R5, R5, 0xfffffe00, RZ, 0xc0, !PT ;  /* 0xfffffe0005057812 */ /* 0x000fc800078ec0ff */
[----:B------:R-:W-:Y:S02]  /*0100*/  IADD3 R15, R0, -R5, RZ ;  /* 0x80000005000f7210 */ /* 0x000fe40007ffe0ff */
[----:B------:R-:W3:Y:S03]  /*0110*/  LDC.64 R4, c[0x0][0x218] ;  /* 0x00008600ff047b82 */ /* 0x000ee60000000a00 */
[----:B--2---:R-:W-:-:S06]  /*0120*/  IMAD.WIDE R2, R15, 0x4, R2 ;  /* 0x000000040f027825 */ /* 0x004fcc00078e0202 */
[----:B------:R-:W2:Y:S01]  /*0130*/  LDG.E.EL.64 R2, desc[UR4][R2.64] ;  /* 0x0000000402027981 */ /* 0x000ea2000c2e1b00 */
[----:B-1----:R-:W-:-:S04]  /*0140*/  IMAD.WIDE R6, R15, 0x4, R6 ;  /* 0x000000040f067825 */ /* 0x002fc800078e0206 */
[C---:B----4-:R-:W-:Y:S02]  /*0150*/  IMAD.WIDE R8, R15.reuse, 0x4, R8 ;  /* 0x000000040f087825 */ /* 0x050fe400078e0208 */
[----:B------:R-:W4:Y:S02]  /*0160*/  LDG.E.EL.64 R6, desc[UR4][R6.64] ;  /* 0x0000000406067981 */ /* 0x000f24000c2e1b00 */
[----:B-----5:R-:W-:Y:S02]  /*0170*/  IMAD.WIDE R12, R15, 0x4, R12 ;  /* 0x000000040f0c7825 */ /* 0x020fe400078e020c */
[----:B------:R-:W5:Y:S02]  /*0180*/  LDG.E.EL.64 R8, desc[UR4][R8.64] ;  /* 0x0000000408087981 */ /* 0x000f64000c2e1b00 */
[C---:B---3--:R-:W-:Y:S02]  /*0190*/  IMAD.WIDE R4, R0.reuse, 0x4, R4 ;  /* 0x0000000400047825 */ /* 0x048fe400078e0204 */
[----:B------:R-:W5:Y:S04]  /*01a0*/  LDG.E.EL.64 R12, desc[UR4][R12.64] ;  /* 0x000000040c0c7981 */ /* 0x000f68000c2e1b00 */
[----:B------:R-:W4:Y:S01]  /*01b0*/  LDG.E.64 R4, desc[UR4][R4.64] ;  /* 0x0000000404047981 */ /* 0x000f22000c1e1b00 */
[----:B0-----:R-:W-:-:S06]  /*01c0*/  IMAD.WIDE R10, R0, 0x4, R10 ;  /* 0x00000004000a7825 */ /* 0x001fcc00078e020a */
[----:B------:R-:W3:Y:S01]  /*01d0*/  LDG.E.64 R10, desc[UR4][R10.64] ;  /* 0x000000040a0a7981 */ /* 0x000ee2000c1e1b00 */
[----:B------:R-:W-:Y:S01]  /*01e0*/  HFMA2.MMA R16, -RZ, RZ, 1.625, 0 ;  /* 0x3e800000ff107435 */ /* 0x000fe200000001ff */
[----:B--2---:R-:W-:Y:S01]  /*01f0*/  FADD R2, R2, 9.9999997473787516356e-06 ;  /* 0x3727c5ac02027421 */ /* 0x004fe20000000000 */
[----:B------:R-:W-:-:S03]  /*0200*/  FADD R3, R3, 9.9999997473787516356e-06 ;  /* 0x3727c5ac03037421 */ /* 0x000fc60000000000 */
[----:B------:R-:W0:Y:S08]  /*0210*/  MUFU.SQRT R14, R2 ;  /* 0x00000002000e7308 */ /* 0x000e300000002000 */
[----:B------:R1:W2:Y:S01]  /*0220*/  MUFU.SQRT R15, R3 ;  /* 0x00000003000f7308 */ /* 0x0002a20000002000 */
[C---:B0-----:R-:W-:Y:S02]  /*0230*/  FSETP.GT.AND P0, PT, R14.reuse, 8.50705917302346158658e+37, PT ;  /* 0x7e8000000e00780b */ /* 0x041fe40003f04000 */
[----:B------:R-:W-:Y:S01]  /*0240*/  FSETP.GEU.AND P2, PT, R14, 1.175494350822287508e-38, PT ;  /* 0x008000000e00780b */ /* 0x000fe20003f4e000 */
[----:B-1----:R-:W0:Y:S01]  /*0250*/  LDC.64 R2, c[0x0][0x240] ;  /* 0x00009000ff027b82 */ /* 0x002e220000000a00 */
[----:B--2---:R-:W-:-:S02]  /*0260*/  FSETP.GT.AND P1, PT, R15, 8.50705917302346158658e+37, PT ;  /* 0x7e8000000f00780b */ /* 0x004fc40003f24000 */
[----:B------:R-:W-:-:S07]  /*0270*/  FSETP.GEU.AND P3, PT, R15, 1.175494350822287508e-38, PT ;  /* 0x008000000f00780b */ /* 0x000fce0003f6e000 */
[----:B------:R-:W-:-:S04]  /*0280*/  @P0 FMUL R14, R14, 0.25 ;  /* 0x3e8000000e0e0820 */ /* 0x000fc80000400000 */
[----:B------:R-:W-:Y:S01]  /*0290*/  @!P2 FMUL R14, R14, 16777216 ;  /* 0x4b8000000e0ea820 */ /* 0x000fe20000400000 */
[----:B------:R-:W-:-:S04]  /*02a0*/  @P1 FMUL R15, R15, 0.25 ;  /* 0x3e8000000f0f1820 */ /* 0x000fc80000400000 */
[----:B------:R-:W-:Y:S01]  /*02b0*/  @!P3 FMUL R15, R15, 16777216 ;  /* 0x4b8000000f0fb820 */ /* 0x000fe20000400000 */
[----:B------:R-:W1:Y:S01]  /*02c0*/  MUFU.RCP R14, R14 ;  /* 0x0000000e000e7308 */ /* 0x000e620000001000 */
[----:B------:R-:W-:-:S07]  /*02d0*/  FSEL R17, R16, 1, P0 ;  /* 0x3f80000010117808 */ /* 0x000fce0000000000 */
[----:B------:R-:W2:Y:S01]  /*02e0*/  MUFU.RCP R15, R15 ;  /* 0x0000000f000f7308 */ /* 0x000ea20000001000 */
[----:B------:R-:W-:Y:S01]  /*02f0*/  FSEL R16, R16, 1, P1 ;  /* 0x3f80000010107808 */ /* 0x000fe20000800000 */
[----:B------:R-:W-:-:S04]  /*0300*/  @!P2 FMUL R17, R17, 16777216 ;  /* 0x4b8000001111a820 */ /* 0x000fc80000400000 */
[----:B------:R-:W-:Y:S01]  /*0310*/  @!P3 FMUL R16, R16, 16777216 ;  /* 0x4b8000001010b820 */ /* 0x000fe20000400000 */
[----:B----4-:R-:W-:Y:S01]  /*0320*/  FADD R5, R5, -R7 ;  /* 0x8000000705057221 */ /* 0x010fe20000000000 */
[----:B------:R-:W-:Y:S01]  /*0330*/  FADD R4, R4, -R6 ;  /* 0x8000000604047221 */ /* 0x000fe20000000000 */
[----:B-1----:R-:W-:Y:S01]  /*0340*/  FMUL R17, R14, R17 ;  /* 0x000000110e117220 */ /* 0x002fe20000400000 */
[----:B--2---:R-:W-:-:S03]  /*0350*/  FMUL R16, R15, R16 ;  /* 0x000000100f107220 */ /* 0x004fc60000400000 */
[----:B------:R-:W-:Y:S01]  /*0360*/  FMUL R17, R4, R17 ;  /* 0x0000001104117220 */ /* 0x000fe20000400000 */
[----:B------:R-:W-:-:S03]  /*0370*/  FMUL R16, R5, R16 ;  /* 0x0000001005107220 */ /* 0x000fc60000400000 */
[----:B-----5:R-:W-:Y:S01]  /*0380*/  FFMA R17, R8, R17, R12 ;  /* 0x0000001108117223 */ /* 0x020fe2000000000c */
[----:B------:R-:W-:Y:S01]  /*0390*/  FFMA R16, R9, R16, R13 ;  /* 0x0000001009107223 */ /* 0x000fe2000000000d */
[----:B0-----:R-:W-:-:S04]  /*03a0*/  IMAD.WIDE R2, R0, 0x4, R2 ;  /* 0x0000000400027825 */ /* 0x001fc800078e0202 */
[----:B---3--:R-:W-:Y:S01]  /*03b0*/  FADD R10, R10, R17 ;  /* 0x000000110a0a7221 */ /* 0x008fe20000000000 */
[----:B------:R-:W-:-:S05]  /*03c0*/  FADD R11, R11, R16 ;  /* 0x000000100b0b7221 */ /* 0x000fca0000000000 */
[----:B------:R-:W-:Y:S01]  /*03d0*/  STG.E.64 desc[UR4][R2.64], R10 ;  /* 0x0000000a02007986 */ /* 0x000fe2000c101b04 */
[----:B------:R-:W-:Y:S05]  /*03e0*/  EXIT ;  /* 0x000000000000794d */ /* 0x000fea0003800000 */
.L_x_0:
[----:B------:R-:W-:-:S00]  /*03f0*/  BRA `(.L_x_0) ;  /* 0xfffffffc00fc7947 */ /* 0x000fc0000383ffff */
[----:B------:R-:W-:-:S00]  /*0400*/  NOP ;  /* 0x0000000000007918 */ /* 0x000fc00000000000 */
[----:B------:R-:W-:-:S00]  /*0410*/  NOP ;  /* 0x0000000000007918 */ /* 0x000fc00000000000 */
[----:B------:R-:W-:-:S00]  /*0420*/  NOP ;  /* 0x0000000000007918 */ /* 0x000fc00000000000 */
[----:B------:R-:W-:-:S00]  /*0430*/  NOP ;  /* 0x0000000000007918 */ /* 0x000fc00000000000 */
[----:B------:R-:W-:-:S00]  /*0440*/  NOP ;  /* 0x0000000000007918 */ /* 0x000fc00000000000 */
[----:B------:R-:W-:-:S00]  /*0450*/  NOP ;  /* 0x0000000000007918 */ /* 0x000fc00000000000 */
[----:B------:R-:W-:-:S00]  /*0460*/  NOP ;  /* 0x0000000000007918 */ /* 0x000fc00000000000 */
[----:B------:R-:W-:-:S00]  /*0470*/  NOP ;  /* 0x0000000000007918 */ /* 0x000fc00000000000 */
.L_x_1:


//--------------------- .nv.global.init           --------------------------
	.section	.nv.global.init,"aw",@progbits
.nv.global.init:
	.type		_$_str,@object
	.size		_$_str,(_$_str_$_2 - _$_str)
_$_str:
        /*0000*/ 	.byte	0x5f, 0x5f, 0x43, 0x55, 0x44, 0x41, 0x5f, 0x46, 0x54, 0x5a, 0x00
	.type		_$_str_$_2,@object
	.size		_$_str_$_2,(.L_1 - _$_str_$_2)
_$_str_$_2:
        /*000b*/ 	.byte	0x5f, 0x5f, 0x43, 0x55, 0x44, 0x41, 0x5f, 0x50, 0x52, 0x45, 0x43, 0x5f, 0x53, 0x51, 0x52, 0x54
        /*001b*/ 	.byte	0x00
.L_1:


//--------------------- .nv.constant0.triton_poi_fused__native_batch_norm_legit_no_training_add_50 --------------------------
	.section	.nv.constant0.triton_poi_fused__native_batch_norm_legit_no_training_add_50,"a",@progbits
	.sectionflags	@""
	.align	4
.nv.constant0.triton_poi_fused__native_batch_norm_legit_no_training_add_50:
	.zero		588
